//
// Generated by NVIDIA NVVM Compiler
//
// Compiler Build ID: CL-36424714
// Cuda compilation tools, release 13.0, V13.0.88
// Based on NVVM 20.0.0
//

.version 9.0
.target sm_100
.address_size 64

	// .globl	_Z14findIfExistsCuPciS_iiiiPi
.extern .func  (.param .b32 func_retval0) vprintf
(
	.param .b64 vprintf_param_0,
	.param .b64 vprintf_param_1
)
;
.global .align 1 .b8 $str[11] = {72, 101, 108, 108, 111, 32, 72, 101, 114, 101};
.global .align 1 .b8 $str$1[3] = {37, 100};
.global .align 1 .b8 $str$2[7] = {121, 32, 61, 32, 37, 100};

.visible .entry _Z14findIfExistsCuPciS_iiiiPi(
	.param .u64 .ptr .align 1 _Z14findIfExistsCuPciS_iiiiPi_param_0,
	.param .u32 _Z14findIfExistsCuPciS_iiiiPi_param_1,
	.param .u64 .ptr .align 1 _Z14findIfExistsCuPciS_iiiiPi_param_2,
	.param .u32 _Z14findIfExistsCuPciS_iiiiPi_param_3,
	.param .u32 _Z14findIfExistsCuPciS_iiiiPi_param_4,
	.param .u32 _Z14findIfExistsCuPciS_iiiiPi_param_5,
	.param .u32 _Z14findIfExistsCuPciS_iiiiPi_param_6,
	.param .u64 .ptr .align 1 _Z14findIfExistsCuPciS_iiiiPi_param_7
)
{
	.local .align 8 .b8 	__local_depot0[8];
	.reg .b64 	%SP;
	.reg .b64 	%SPL;
	.reg .pred 	%p<18>;
	.reg .b16 	%rs<17>;
	.reg .b32 	%r<61>;
	.reg .b64 	%rd<26>;

	mov.u64 	%SPL, __local_depot0;
	cvta.local.u64 	%SP, %SPL;
	ld.param.u64 	%rd4, [_Z14findIfExistsCuPciS_iiiiPi_param_0];
	ld.param.u32 	%r9, [_Z14findIfExistsCuPciS_iiiiPi_param_1];
	ld.param.u64 	%rd5, [_Z14findIfExistsCuPciS_iiiiPi_param_2];
	ld.param.u32 	%r10, [_Z14findIfExistsCuPciS_iiiiPi_param_3];
	ld.param.u32 	%r11, [_Z14findIfExistsCuPciS_iiiiPi_param_4];
	ld.param.u32 	%r12, [_Z14findIfExistsCuPciS_iiiiPi_param_5];
	ld.param.u32 	%r13, [_Z14findIfExistsCuPciS_iiiiPi_param_6];
	cvta.to.global.u64 	%rd1, %rd5;
	cvta.to.global.u64 	%rd2, %rd4;
	add.u64 	%rd6, %SP, 0;
	add.u64 	%rd3, %SPL, 0;
	mov.u32 	%r1, %tid.x;
	mov.u32 	%r14, %ctaid.x;
	mov.u32 	%r15, %ntid.x;
	mad.lo.s32 	%r2, %r14, %r15, %r1;
	setp.ne.s32 	%p1, %r12, %r13;
	@%p1 bra 	$L__BB0_8;
	setp.ne.s32 	%p2, %r1, 0;
	@%p2 bra 	$L__BB0_7;
	setp.lt.s32 	%p3, %r9, %r10;
	@%p3 bra 	$L__BB0_8;
	setp.lt.s32 	%p4, %r10, 1;
	@%p4 bra 	$L__BB0_7;
	mov.b32 	%r59, 0;
$L__BB0_5:
	cvt.u64.u32 	%rd7, %r59;
	add.s64 	%rd8, %rd2, %rd7;
	ld.global.u8 	%rs5, [%rd8];
	add.s32 	%r59, %r59, 1;
	add.s64 	%rd9, %rd1, %rd7;
	ld.global.u8 	%rs7, [%rd9];
	setp.eq.s16 	%p5, %rs5, %rs7;
	setp.lt.s32 	%p6, %r59, %r10;
	and.pred  	%p7, %p6, %p5;
	@%p7 bra 	$L__BB0_5;
	setp.ne.s16 	%p8, %rs5, %rs7;
	@%p8 bra 	$L__BB0_8;
$L__BB0_7:
	mov.u64 	%rd10, $str;
	cvta.global.u64 	%rd11, %rd10;
	{ // callseq 0, 0
	.param .b64 param0;
	st.param.b64 	[param0], %rd11;
	.param .b64 param1;
	st.param.b64 	[param1], 0;
	.param .b32 retval0;
	call.uni (retval0), 
	vprintf, 
	(
	param0, 
	param1
	);
	ld.param.b32 	%r17, [retval0];
	} // callseq 0
	bra.uni 	$L__BB0_17;
$L__BB0_8:
	st.local.u32 	[%rd3], %r1;
	mov.u64 	%rd12, $str$1;
	cvta.global.u64 	%rd13, %rd12;
	{ // callseq 1, 0
	.param .b64 param0;
	st.param.b64 	[param0], %rd13;
	.param .b64 param1;
	st.param.b64 	[param1], %rd6;
	.param .b32 retval0;
	call.uni (retval0), 
	vprintf, 
	(
	param0, 
	param1
	);
	ld.param.b32 	%r19, [retval0];
	} // callseq 1
	sub.s32 	%r21, %r9, %r10;
	min.s32 	%r22, %r2, %r21;
	setp.lt.s32 	%p9, %r22, %r10;
	@%p9 bra 	$L__BB0_17;
	sub.s32 	%r5, %r2, %r10;
	cvt.s64.s32 	%rd15, %r5;
	add.s64 	%rd16, %rd2, %rd15;
	ld.global.s8 	%r23, [%rd16];
	mul.lo.s32 	%r24, %r11, %r23;
	mul.hi.s32 	%r25, %r24, -2089327119;
	add.s32 	%r26, %r25, %r24;
	shr.u32 	%r27, %r26, 31;
	shr.s32 	%r28, %r26, 9;
	add.s32 	%r29, %r28, %r27;
	mul.lo.s32 	%r30, %r29, 997;
	sub.s32 	%r31, %r30, %r24;
	add.s32 	%r32, %r12, %r31;
	add.s32 	%r33, %r32, 997;
	mul.hi.s32 	%r34, %r33, -2089327119;
	add.s32 	%r35, %r34, %r33;
	shr.u32 	%r36, %r35, 31;
	shr.s32 	%r37, %r35, 9;
	add.s32 	%r38, %r37, %r36;
	mul.lo.s32 	%r39, %r38, 997;
	sub.s32 	%r40, %r33, %r39;
	shl.b32 	%r41, %r40, 8;
	cvt.s64.s32 	%rd17, %r10;
	add.s64 	%rd18, %rd16, %rd17;
	ld.global.s8 	%r42, [%rd18];
	add.s32 	%r43, %r41, %r42;
	mul.hi.s32 	%r44, %r43, -2089327119;
	add.s32 	%r45, %r44, %r43;
	shr.u32 	%r46, %r45, 31;
	shr.s32 	%r47, %r45, 9;
	add.s32 	%r48, %r47, %r46;
	mul.lo.s32 	%r49, %r48, 997;
	sub.s32 	%r50, %r43, %r49;
	setp.ne.s32 	%p10, %r50, %r13;
	@%p10 bra 	$L__BB0_17;
	add.s32 	%r51, %r5, 1;
	setp.ne.s32 	%p11, %r1, %r51;
	@%p11 bra 	$L__BB0_16;
	sub.s32 	%r52, %r9, %r1;
	setp.lt.s32 	%p12, %r52, %r10;
	@%p12 bra 	$L__BB0_17;
	add.s32 	%r6, %r2, 1;
	setp.ge.s32 	%p13, %r1, %r6;
	@%p13 bra 	$L__BB0_16;
	mov.b32 	%r60, 0;
$L__BB0_14:
	add.s32 	%r54, %r60, %r1;
	cvt.u64.u32 	%rd19, %r54;
	add.s64 	%rd20, %rd2, %rd19;
	ld.global.u8 	%rs11, [%rd20];
	add.s32 	%r8, %r60, 1;
	cvt.u64.u32 	%rd21, %r60;
	add.s64 	%rd22, %rd1, %rd21;
	ld.global.u8 	%rs13, [%rd22];
	setp.eq.s16 	%p14, %rs11, %rs13;
	add.s32 	%r55, %r8, %r1;
	setp.lt.s32 	%p15, %r55, %r6;
	and.pred  	%p16, %p15, %p14;
	mov.u32 	%r60, %r8;
	@%p16 bra 	$L__BB0_14;
	setp.ne.s16 	%p17, %rs11, %rs13;
	@%p17 bra 	$L__BB0_17;
$L__BB0_16:
	add.s32 	%r56, %r2, -1;
	st.local.u32 	[%rd3], %r56;
	mov.u64 	%rd23, $str$2;
	cvta.global.u64 	%rd24, %rd23;
	{ // callseq 2, 0
	.param .b64 param0;
	st.param.b64 	[param0], %rd24;
	.param .b64 param1;
	st.param.b64 	[param1], %rd6;
	.param .b32 retval0;
	call.uni (retval0), 
	vprintf, 
	(
	param0, 
	param1
	);
	ld.param.b32 	%r57, [retval0];
	} // callseq 2
$L__BB0_17:
	ret;

}


// ===== COMPILED SASS (sm_100) =====

	.target	sm_100

	.elftype	@"ET_EXEC"


//--------------------- .note.nv.tkinfo           --------------------------
	.section	.note.nv.tkinfo,"",@"SHT_NOTE"
	.sectionflags	@"SHF_NOTE_NV_TKINFO"
	.tkinfo
        /*0018*/ 	.word	0x00000002
        /*0030*/ 	.string	""
        /*0030*/ 	.string	"ptxas"
        /*0030*/ 	.string	"Cuda compilation tools, release 13.0, V13.0.88"
        /*0030*/ 	.string	"Build cuda_13.0.r13.0/compiler.36424714_0"
        /*0030*/ 	.string	"-arch sm_100 -m 64 "



//--------------------- .note.nv.cuinfo           --------------------------
	.section	.note.nv.cuinfo,"",@"SHT_NOTE"
	.sectionflags	@"SHF_NOTE_NV_CUINFO"
        /*0018*/ 	.short	0x0002
        /*001a*/ 	.short	0x0064
        /*001c*/ 	.short	0x0082
	.zero		2


//--------------------- .nv.info                  --------------------------
	.section	.nv.info,"",@"SHT_CUDA_INFO"
	.align	4


	//----- nvinfo : EIATTR_REGCOUNT
	.align		4
        /*0000*/ 	.byte	0x04, 0x2f
        /*0002*/ 	.short	(.L_4 - .L_3)
	.align		4
.L_3:
        /*0004*/ 	.word	index@(_Z14findIfExistsCuPciS_iiiiPi)
        /*0008*/ 	.word	0x00000018


	//----- nvinfo : EIATTR_FRAME_SIZE
	.align		4
.L_4:
        /*000c*/ 	.byte	0x04, 0x11
        /*000e*/ 	.short	(.L_6 - .L_5)
	.align		4
.L_5:
        /*0010*/ 	.word	index@(_Z14findIfExistsCuPciS_iiiiPi)
        /*0014*/ 	.word	0x00000008


	//----- nvinfo : EIATTR_MIN_STACK_SIZE
	.align		4
.L_6:
        /*0018*/ 	.byte	0x04, 0x12
        /*001a*/ 	.short	(.L_8 - .L_7)
	.align		4
.L_7:
        /*001c*/ 	.word	index@(_Z14findIfExistsCuPciS_iiiiPi)
        /*0020*/ 	.word	0x00000008
.L_8:


//--------------------- .nv.compat                --------------------------
	.section	.nv.compat,"",@"SHT_CUDA_COMPAT_INFO"
	.align	4
        /*0000*/ 	.byte	0x02, 0x09, 0x00, 0x00, 0x02, 0x02, 0x01, 0x00, 0x02, 0x05, 0x05, 0x00, 0x03, 0x07, 0x01, 0x01
        /*0010*/ 	.byte	0x02, 0x03, 0x00, 0x00, 0x02, 0x06, 0x01, 0x00, 0x04, 0x0b, 0x08, 0x00, 0x09, 0x00, 0x00, 0x00
        /*0020*/ 	.byte	0x00, 0x00, 0x00, 0x00


//--------------------- .nv.info._Z14findIfExistsCuPciS_iiiiPi --------------------------
	.section	.nv.info._Z14findIfExistsCuPciS_iiiiPi,"",@"SHT_CUDA_INFO"
	.sectionflags	@""
	.align	4


	//----- nvinfo : EIATTR_CUDA_API_VERSION
	.align		4
        /*0000*/ 	.byte	0x04, 0x37
        /*0002*/ 	.short	(.L_10 - .L_9)
.L_9:
        /*0004*/ 	.word	0x00000082


	//----- nvinfo : EIATTR_KPARAM_INFO
	.align		4
.L_10:
        /*0008*/ 	.byte	0x04, 0x17
        /*000a*/ 	.short	(.L_12 - .L_11)
.L_11:
        /*000c*/ 	.word	0x00000000
        /*0010*/ 	.short	0x0007
        /*0012*/ 	.short	0x0028
        /*0014*/ 	.byte	0x00, 0xf5, 0x21, 0x00


	//----- nvinfo : EIATTR_KPARAM_INFO
	.align		4
.L_12:
        /*0018*/ 	.byte	0x04, 0x17
        /*001a*/ 	.short	(.L_14 - .L_13)
.L_13:
        /*001c*/ 	.word	0x00000000
        /*0020*/ 	.short	0x0006
        /*0022*/ 	.short	0x0024
        /*0024*/ 	.byte	0x00, 0xf0, 0x11, 0x00


	//----- nvinfo : EIATTR_KPARAM_INFO
	.align		4
.L_14:
        /*0028*/ 	.byte	0x04, 0x17
        /*002a*/ 	.short	(.L_16 - .L_15)
.L_15:
        /*002c*/ 	.word	0x00000000
        /*0030*/ 	.short	0x0005
        /*0032*/ 	.short	0x0020
        /*0034*/ 	.byte	0x00, 0xf0, 0x11, 0x00


	//----- nvinfo : EIATTR_KPARAM_INFO
	.align		4
.L_16:
        /*0038*/ 	.byte	0x04, 0x17
        /*003a*/ 	.short	(.L_18 - .L_17)
.L_17:
        /*003c*/ 	.word	0x00000000
        /*0040*/ 	.short	0x0004
        /*0042*/ 	.short	0x001c
        /*0044*/ 	.byte	0x00, 0xf0, 0x11, 0x00


	//----- nvinfo : EIATTR_KPARAM_INFO
	.align		4
.L_18:
        /*0048*/ 	.byte	0x04, 0x17
        /*004a*/ 	.short	(.L_20 - .L_19)
.L_19:
        /*004c*/ 	.word	0x00000000
        /*0050*/ 	.short	0x0003
        /*0052*/ 	.short	0x0018
        /*0054*/ 	.byte	0x00, 0xf0, 0x11, 0x00


	//----- nvinfo : EIATTR_KPARAM_INFO
	.align		4
.L_20:
        /*0058*/ 	.byte	0x04, 0x17
        /*005a*/ 	.short	(.L_22 - .L_21)
.L_21:
        /*005c*/ 	.word	0x00000000
        /*0060*/ 	.short	0x0002
        /*0062*/ 	.short	0x0010
        /*0064*/ 	.byte	0x00, 0xf5, 0x21, 0x00


	//----- nvinfo : EIATTR_KPARAM_INFO
	.align		4
.L_22:
        /*0068*/ 	.byte	0x04, 0x17
        /*006a*/ 	.short	(.L_24 - .L_23)
.L_23:
        /*006c*/ 	.word	0x00000000
        /*0070*/ 	.short	0x0001
        /*0072*/ 	.short	0x0008
        /*0074*/ 	.byte	0x00, 0xf0, 0x11, 0x00


	//----- nvinfo : EIATTR_KPARAM_INFO
	.align		4
.L_24:
        /*0078*/ 	.byte	0x04, 0x17
        /*007a*/ 	.short	(.L_26 - .L_25)
.L_25:
        /*007c*/ 	.word	0x00000000
        /*0080*/ 	.short	0x0000
        /*0082*/ 	.short	0x0000
        /*0084*/ 	.byte	0x00, 0xf5, 0x21, 0x00


	//----- nvinfo : EIATTR_SPARSE_MMA_MASK
	.align		4
.L_26:
        /*0088*/ 	.byte	0x03, 0x50
        /*008a*/ 	.short	0x0000


	//----- nvinfo : EIATTR_MAXREG_COUNT
	.align		4
        /*008c*/ 	.byte	0x03, 0x1b
        /*008e*/ 	.short	0x00ff


	//----- nvinfo : EIATTR_EXTERNS
	.align		4
        /*0090*/ 	.byte	0x04, 0x0f
        /*0092*/ 	.short	(.L_28 - .L_27)


	//   ....[0]....
	.align		4
.L_27:
        /*0094*/ 	.word	index@(vprintf)


	//----- nvinfo : EIATTR_MERCURY_ISA_VERSION
	.align		4
.L_28:
        /*0098*/ 	.byte	0x03, 0x5f
        /*009a*/ 	.short	0x0101


	//----- nvinfo : EIATTR_VRC_CTA_INIT_COUNT
	.align		4
        /*009c*/ 	.byte	0x02, 0x4a
	.zero		1
	.zero		1


	//----- nvinfo : EIATTR_SYSCALL_OFFSETS
	.align		4
        /*00a0*/ 	.byte	0x04, 0x46
        /*00a2*/ 	.short	(.L_30 - .L_29)


	//   ....[0]....
.L_29:
        /*00a4*/ 	.word	0x000002d0


	//   ....[1]....
        /*00a8*/ 	.word	0x00000380


	//   ....[2]....
        /*00ac*/ 	.word	0x00000820


	//----- nvinfo : EIATTR_EXIT_INSTR_OFFSETS
	.align		4
.L_30:
        /*00b0*/ 	.byte	0x04, 0x1c
        /*00b2*/ 	.short	(.L_32 - .L_31)


	//   ....[0]....
.L_31:
        /*00b4*/ 	.word	0x000002e0


	//   ....[1]....
        /*00b8*/ 	.word	0x000003d0


	//   ....[2]....
        /*00bc*/ 	.word	0x000005a0


	//   ....[3]....
        /*00c0*/ 	.word	0x00000610


	//   ....[4]....
        /*00c4*/ 	.word	0x00000760


	//   ....[5]....
        /*00c8*/ 	.word	0x00000830


	//----- nvinfo : EIATTR_CRS_STACK_SIZE
	.align		4
.L_32:
        /*00cc*/ 	.byte	0x04, 0x1e
        /*00ce*/ 	.short	(.L_34 - .L_33)
.L_33:
        /*00d0*/ 	.word	0x00000000


	//----- nvinfo : EIATTR_CBANK_PARAM_SIZE
	.align		4
.L_34:
        /*00d4*/ 	.byte	0x03, 0x19
        /*00d6*/ 	.short	0x0030


	//----- nvinfo : EIATTR_PARAM_CBANK
	.align		4
        /*00d8*/ 	.byte	0x04, 0x0a
        /*00da*/ 	.short	(.L_36 - .L_35)
	.align		4
.L_35:
        /*00dc*/ 	.word	index@(.nv.constant0._Z14findIfExistsCuPciS_iiiiPi)
        /*00e0*/ 	.short	0x0380
        /*00e2*/ 	.short	0x0030


	//----- nvinfo : EIATTR_SW_WAR
	.align		4
.L_36:
        /*00e4*/ 	.byte	0x04, 0x36
        /*00e6*/ 	.short	(.L_38 - .L_37)
.L_37:
        /*00e8*/ 	.word	0x00000008
.L_38:


//--------------------- .nv.callgraph             --------------------------
	.section	.nv.callgraph,"",@"SHT_CUDA_CALLGRAPH"
	.align	4
	.sectionentsize	8
	.align		4
        /*0000*/ 	.word	0x00000000
	.align		4
        /*0004*/ 	.word	0xffffffff
	.align		4
        /*0008*/ 	.word	index@(_Z14findIfExistsCuPciS_iiiiPi)
	.align		4
        /*000c*/ 	.word	index@(vprintf)
	.align		4
        /*0010*/ 	.word	0x00000000
	.align		4
        /*0014*/ 	.word	0xfffffffe
	.align		4
        /*0018*/ 	.word	0x00000000
	.align		4
        /*001c*/ 	.word	0xfffffffd
	.align		4
        /*0020*/ 	.word	0x00000000
	.align		4
        /*0024*/ 	.word	0xfffffffc


//--------------------- .nv.constant4             --------------------------
	.section	.nv.constant4,"a",@progbits
	.align	8
	.align		8
.nv.constant4:
        /*0000*/ 	.dword	vprintf
	.align		8
        /*0008*/ 	.dword	$str
	.align		8
        /*0010*/ 	.dword	$str$1
	.align		8
        /*0018*/ 	.dword	$str$2


//--------------------- .text._Z14findIfExistsCuPciS_iiiiPi --------------------------
	.section	.text._Z14findIfExistsCuPciS_iiiiPi,"ax",@progbits
	.align	128
        .global         _Z14findIfExistsCuPciS_iiiiPi
        .type           _Z14findIfExistsCuPciS_iiiiPi,@function
        .size           _Z14findIfExistsCuPciS_iiiiPi,(.L_x_11 - _Z14findIfExistsCuPciS_iiiiPi)
        .other          _Z14findIfExistsCuPciS_iiiiPi,@"STO_CUDA_ENTRY STV_DEFAULT"
_Z14findIfExistsCuPciS_iiiiPi:
.text._Z14findIfExistsCuPciS_iiiiPi:
[----:B------:R-:W0:Y:S01]  /*0000*/  LDC R1, c[0x0][0x37c] ;  /* 0x0000df00ff017b82 */ /* 0x000e220000000800 */
[----:B------:R-:W1:Y:S01]  /*0010*/  S2R R18, SR_TID.X ;  /* 0x0000000000127919 */ /* 0x000e620000002100 */
[----:B------:R-:W2:Y:S06]  /*0020*/  LDCU.64 UR8, c[0x0][0x3a0] ;  /* 0x00007400ff0877ac */ /* 0x000eac0008000a00 */
[----:B------:R-:W1:Y:S01]  /*0030*/  S2UR UR6, SR_CTAID.X ;  /* 0x00000000000679c3 */ /* 0x000e620000002500 */
[----:B0-----:R-:W-:Y:S01]  /*0040*/  VIADD R1, R1, 0xfffffff8 ;  /* 0xfffffff801017836 */ /* 0x001fe20000000000 */
[----:B------:R-:W0:Y:S01]  /*0050*/  LDCU UR5, c[0x0][0x2fc] ;  /* 0x00005f80ff0577ac */ /* 0x000e220008000800 */
[----:B------:R-:W3:Y:S05]  /*0060*/  LDCU UR4, c[0x0][0x2f8] ;  /* 0x00005f00ff0477ac */ /* 0x000eea0008000800 */
[----:B------:R-:W1:Y:S01]  /*0070*/  LDC R17, c[0x0][0x360] ;  /* 0x0000d800ff117b82 */ /* 0x000e620000000800 */
[----:B------:R-:W4:Y:S01]  /*0080*/  LDCU.64 UR36, c[0x0][0x358] ;  /* 0x00006b00ff2477ac */ /* 0x000f220008000a00 */
[----:B--2---:R-:W-:Y:S01]  /*0090*/  UISETP.NE.AND UP0, UPT, UR8, UR9, UPT ;  /* 0x000000090800728c */ /* 0x004fe2000bf05270 */
[----:B---3--:R-:W-:-:S05]  /*00a0*/  IADD3 R16, P0, PT, R1, UR4, RZ ;  /* 0x0000000401107c10 */ /* 0x008fca000ff1e0ff */
[----:B0-----:R-:W-:Y:S02]  /*00b0*/  IMAD.X R2, RZ, RZ, UR5, P0 ;  /* 0x00000005ff027e24 */ /* 0x001fe400080e06ff */
[----:B-1----:R-:W-:Y:S01]  /*00c0*/  IMAD R17, R17, UR6, R18 ;  /* 0x0000000611117c24 */ /* 0x002fe2000f8e0212 */
[----:B----4-:R-:W-:Y:S06]  /*00d0*/  BRA.U UP0, `(.L_x_0) ;  /* 0x0000000100847547 */ /* 0x010fec000b800000 */
[----:B------:R-:W-:-:S13]  /*00e0*/  ISETP.NE.AND P0, PT, R18, RZ, PT ;  /* 0x000000ff1200720c */ /* 0x000fda0003f05270 */
[----:B------:R-:W-:Y:S05]  /*00f0*/  @P0 BRA `(.L_x_1) ;  /* 0x0000000000580947 */ /* 0x000fea0003800000 */
[----:B------:R-:W0:Y:S01]  /*0100*/  LDCU UR4, c[0x0][0x388] ;  /* 0x00007100ff0477ac */ /* 0x000e220008000800 */
[----:B------:R-:W0:Y:S02]  /*0110*/  LDCU UR5, c[0x0][0x398] ;  /* 0x00007300ff0577ac */ /* 0x000e240008000800 */
[----:B0-----:R-:W-:-:S09]  /*0120*/  UISETP.GE.AND UP0, UPT, UR4, UR5, UPT ;  /* 0x000000050400728c */ /* 0x001fd2000bf06270 */
[----:B------:R-:W-:Y:S05]  /*0130*/  BRA.U !UP0, `(.L_x_0) ;  /* 0x00000001086c7547 */ /* 0x000fea000b800000 */
[----:B------:R-:W-:-:S09]  /*0140*/  UISETP.GE.AND UP0, UPT, UR5, 0x1, UPT ;  /* 0x000000010500788c */ /* 0x000fd2000bf06270 */
[----:B------:R-:W-:Y:S05]  /*0150*/  BRA.U !UP0, `(.L_x_1) ;  /* 0x0000000108407547 */ /* 0x000fea000b800000 */
[----:B------:R-:W-:Y:S01]  /*0160*/  IMAD.MOV.U32 R0, RZ, RZ, RZ ;  /* 0x000000ffff007224 */ /* 0x000fe200078e00ff */
[----:B------:R-:W0:Y:S01]  /*0170*/  LDCU.64 UR6, c[0x0][0x380] ;  /* 0x00007000ff0677ac */ /* 0x000e220008000a00 */
[----:B------:R-:W1:Y:S01]  /*0180*/  LDCU.64 UR8, c[0x0][0x390] ;  /* 0x00007200ff0877ac */ /* 0x000e620008000a00 */
[----:B------:R-:W-:-:S04]  /*0190*/  NOP ;  /* 0x0000000000007918 */ /* 0x000fc80000000000 */
.L_x_2:
[C---:B-1----:R-:W-:Y:S02]  /*01a0*/  IADD3 R6, P1, PT, R0.reuse, UR8, RZ ;  /* 0x0000000800067c10 */ /* 0x042fe4000ff3e0ff */
[----:B0-----:R-:W-:-:S03]  /*01b0*/  IADD3 R4, P0, PT, R0, UR6, RZ ;  /* 0x0000000600047c10 */ /* 0x001fc6000ff1e0ff */
[----:B------:R-:W-:Y:S02]  /*01c0*/  IMAD.X R7, RZ, RZ, UR9, P1 ;  /* 0x00000009ff077e24 */ /* 0x000fe400088e06ff */
[----:B------:R-:W-:-:S04]  /*01d0*/  IMAD.X R5, RZ, RZ, UR7, P0 ;  /* 0x00000007ff057e24 */ /* 0x000fc800080e06ff */
[----:B------:R-:W2:Y:S04]  /*01e0*/  LDG.E.U8 R7, desc[UR36][R6.64] ;  /* 0x0000002406077981 */ /* 0x000ea8000c1e1100 */
[----:B------:R-:W2:Y:S01]  /*01f0*/  LDG.E.U8 R4, desc[UR36][R4.64] ;  /* 0x0000002404047981 */ /* 0x000ea2000c1e1100 */
[----:B------:R-:W-:-:S05]  /*0200*/  VIADD R0, R0, 0x1 ;  /* 0x0000000100007836 */ /* 0x000fca0000000000 */
[----:B------:R-:W-:Y:S02]  /*0210*/  ISETP.GE.AND P0, PT, R0, UR5, PT ;  /* 0x0000000500007c0c */ /* 0x000fe4000bf06270 */
[----:B--2---:R-:W-:-:S13]  /*0220*/  ISETP.EQ.AND P1, PT, R4, R7, PT ;  /* 0x000000070400720c */ /* 0x004fda0003f22270 */
[----:B------:R-:W-:Y:S05]  /*0230*/  @!P0 BRA P1, `(.L_x_2) ;  /* 0xfffffffc00d88947 */ /* 0x000fea000083ffff */
[----:B------:R-:W-:-:S13]  /*0240*/  ISETP.NE.AND P0, PT, R4, R7, PT ;  /* 0x000000070400720c */ /* 0x000fda0003f05270 */
[----:B------:R-:W-:Y:S05]  /*0250*/  @P0 BRA `(.L_x_0) ;  /* 0x0000000000240947 */ /* 0x000fea0003800000 */
.L_x_1:
[----:B------:R-:W-:Y:S01]  /*0260*/  MOV R0, 0x0 ;  /* 0x0000000000007802 */ /* 0x000fe20000000f00 */
[----:B------:R-:W0:Y:S01]  /*0270*/  LDCU.64 UR4, c[0x4][0x8] ;  /* 0x01000100ff0477ac */ /* 0x000e220008000a00 */
[----:B------:R-:W-:Y:S02]  /*0280*/  CS2R R6, SRZ ;  /* 0x0000000000067805 */ /* 0x000fe4000001ff00 */
[----:B------:R1:W2:Y:S01]  /*0290*/  LDC.64 R2, c[0x4][R0] ;  /* 0x0100000000027b82 */ /* 0x0002a20000000a00 */
[----:B0-----:R-:W-:Y:S02]  /*02a0*/  IMAD.U32 R4, RZ, RZ, UR4 ;  /* 0x00000004ff047e24 */ /* 0x001fe4000f8e00ff */
[----:B-1----:R-:W-:-:S07]  /*02b0*/  IMAD.U32 R5, RZ, RZ, UR5 ;  /* 0x00000005ff057e24 */ /* 0x002fce000f8e00ff */
[----:B------:R-:W-:-:S07]  /*02c0*/  LEPC R20, `(.L_x_3) ;  /* 0x000000001014794e */ /* 0x000fce0000000000 */
[----:B--2---:R-:W-:Y:S05]  /*02d0*/  CALL.ABS.NOINC R2 ;  /* 0x0000000002007343 */ /* 0x004fea0003c00000 */
.L_x_3:
[----:B------:R-:W-:Y:S05]  /*02e0*/  EXIT ;  /* 0x000000000000794d */ /* 0x000fea0003800000 */
.L_x_0:
[----:B------:R-:W-:Y:S01]  /*02f0*/  MOV R0, 0x0 ;  /* 0x0000000000007802 */ /* 0x000fe20000000f00 */
[----:B------:R0:W-:Y:S01]  /*0300*/  STL [R1], R18 ;  /* 0x0000001201007387 */ /* 0x0001e20000100800 */
[----:B------:R-:W1:Y:S01]  /*0310*/  LDCU.64 UR4, c[0x4][0x10] ;  /* 0x01000200ff0477ac */ /* 0x000e620008000a00 */
[----:B------:R-:W-:Y:S01]  /*0320*/  IMAD.MOV.U32 R6, RZ, RZ, R16 ;  /* 0x000000ffff067224 */ /* 0x000fe200078e0010 */
[----:B------:R0:W2:Y:S01]  /*0330*/  LDC.64 R8, c[0x4][R0] ;  /* 0x0100000000087b82 */ /* 0x0000a20000000a00 */
[----:B------:R-:W-:Y:S02]  /*0340*/  IMAD.MOV.U32 R7, RZ, RZ, R2 ;  /* 0x000000ffff077224 */ /* 0x000fe400078e0002 */
[----:B-1----:R-:W-:Y:S02]  /*0350*/  IMAD.U32 R4, RZ, RZ, UR4 ;  /* 0x00000004ff047e24 */ /* 0x002fe4000f8e00ff */
[----:B0-----:R-:W-:-:S07]  /*0360*/  IMAD.U32 R5, RZ, RZ, UR5 ;  /* 0x00000005ff057e24 */ /* 0x001fce000f8e00ff */
[----:B------:R-:W-:-:S07]  /*0370*/  LEPC R20, `(.L_x_4) ;  /* 0x000000001014794e */ /* 0x000fce0000000000 */
[----:B--2---:R-:W-:Y:S05]  /*0380*/  CALL.ABS.NOINC R8 ;  /* 0x0000000008007343 */ /* 0x004fea0003c00000 */
.L_x_4:
[----:B------:R-:W0:Y:S08]  /*0390*/  LDC R0, c[0x0][0x388] ;  /* 0x0000e200ff007b82 */ /* 0x000e300000000800 */
[----:B------:R-:W0:Y:S02]  /*03a0*/  LDC R8, c[0x0][0x398] ;  /* 0x0000e600ff087b82 */ /* 0x000e240000000800 */
[----:B0-----:R-:W-:-:S04]  /*03b0*/  VIADDMNMX R3, R0, -R8, R17, PT ;  /* 0x8000000800037246 */ /* 0x001fc80003800111 */
[----:B------:R-:W-:-:S13]  /*03c0*/  ISETP.GE.AND P0, PT, R3, R8, PT ;  /* 0x000000080300720c */ /* 0x000fda0003f06270 */
[----:B------:R-:W-:Y:S05]  /*03d0*/  @!P0 EXIT ;  /* 0x000000000000894d */ /* 0x000fea0003800000 */
[----:B------:R-:W0:Y:S01]  /*03e0*/  LDC.64 R4, c[0x0][0x380] ;  /* 0x0000e000ff047b82 */ /* 0x000e220000000a00 */
[----:B------:R-:W-:Y:S01]  /*03f0*/  IMAD.IADD R3, R17, 0x1, -R8 ;  /* 0x0000000111037824 */ /* 0x000fe200078e0a08 */
[----:B------:R-:W1:Y:S06]  /*0400*/  LDCU UR4, c[0x0][0x39c] ;  /* 0x00007380ff0477ac */ /* 0x000e6c0008000800 */
[----:B------:R-:W2:Y:S01]  /*0410*/  LDC.64 R6, c[0x0][0x3a0] ;  /* 0x0000e800ff067b82 */ /* 0x000ea20000000a00 */
[----:B0-----:R-:W-:-:S04]  /*0420*/  IADD3 R10, P0, PT, R3, R4, RZ ;  /* 0x00000004030a7210 */ /* 0x001fc80007f1e0ff */
[----:B------:R-:W-:-:S05]  /*0430*/  LEA.HI.X.SX32 R11, R3, R5, 0x1, P0 ;  /* 0x00000005030b7211 */ /* 0x000fca00000f0eff */
[----:B------:R0:W1:Y:S01]  /*0440*/  LDG.E.S8 R14, desc[UR36][R10.64] ;  /* 0x000000240a0e7981 */ /* 0x000062000c1e1300 */
[----:B------:R-:W-:-:S04]  /*0450*/  IADD3 R12, P0, PT, R10, R8, RZ ;  /* 0x000000080a0c7210 */ /* 0x000fc80007f1e0ff */
[----:B------:R-:W-:-:S05]  /*0460*/  LEA.HI.X.SX32 R13, R8, R11, 0x1, P0 ;  /* 0x0000000b080d7211 */ /* 0x000fca00000f0eff */
[----:B------:R-:W3:Y:S01]  /*0470*/  LDG.E.S8 R12, desc[UR36][R12.64] ;  /* 0x000000240c0c7981 */ /* 0x000ee2000c1e1300 */
[----:B0-----:R-:W-:Y:S02]  /*0480*/  IMAD.MOV.U32 R10, RZ, RZ, RZ ;  /* 0x000000ffff0a7224 */ /* 0x001fe400078e00ff */
[----:B-1----:R-:W-:Y:S02]  /*0490*/  IMAD R15, R14, UR4, RZ ;  /* 0x000000040e0f7c24 */ /* 0x002fe4000f8e02ff */
[----:B------:R-:W-:-:S04]  /*04a0*/  IMAD.MOV.U32 R14, RZ, RZ, RZ ;  /* 0x000000ffff0e7224 */ /* 0x000fc800078e00ff */
[----:B------:R-:W-:-:S05]  /*04b0*/  IMAD.HI R9, R15, -0x7c889a0f, R14 ;  /* 0x837765f10f097827 */ /* 0x000fca00078e020e */
[----:B------:R-:W-:-:S04]  /*04c0*/  SHF.R.U32.HI R14, RZ, 0x1f, R9 ;  /* 0x0000001fff0e7819 */ /* 0x000fc80000011609 */
[----:B------:R-:W-:-:S05]  /*04d0*/  LEA.HI.SX32 R14, R9, R14, 0x17 ;  /* 0x0000000e090e7211 */ /* 0x000fca00078fbaff */
[----:B------:R-:W-:-:S05]  /*04e0*/  IMAD R11, R14, 0x3e5, -R15 ;  /* 0x000003e50e0b7824 */ /* 0x000fca00078e0a0f */
[----:B--2---:R-:W-:-:S05]  /*04f0*/  IADD3 R11, PT, PT, R11, 0x3e5, R6 ;  /* 0x000003e50b0b7810 */ /* 0x004fca0007ffe006 */
[----:B------:R-:W-:-:S05]  /*0500*/  IMAD.HI R6, R11, -0x7c889a0f, R10 ;  /* 0x837765f10b067827 */ /* 0x000fca00078e020a */
[----:B------:R-:W-:-:S04]  /*0510*/  SHF.R.U32.HI R9, RZ, 0x1f, R6 ;  /* 0x0000001fff097819 */ /* 0x000fc80000011606 */
[----:B------:R-:W-:-:S05]  /*0520*/  LEA.HI.SX32 R9, R6, R9, 0x17 ;  /* 0x0000000906097211 */ /* 0x000fca00078fbaff */
[----:B------:R-:W-:-:S05]  /*0530*/  IMAD R9, R9, -0x3e5, R11 ;  /* 0xfffffc1b09097824 */ /* 0x000fca00078e020b */
[----:B---3--:R-:W-:-:S05]  /*0540*/  LEA R11, R9, R12, 0x8 ;  /* 0x0000000c090b7211 */ /* 0x008fca00078e40ff */
[----:B------:R-:W-:-:S05]  /*0550*/  IMAD.HI R6, R11, -0x7c889a0f, R10 ;  /* 0x837765f10b067827 */ /* 0x000fca00078e020a */
[----:B------:R-:W-:-:S04]  /*0560*/  SHF.R.U32.HI R9, RZ, 0x1f, R6 ;  /* 0x0000001fff097819 */ /* 0x000fc80000011606 */
[----:B------:R-:W-:-:S05]  /*0570*/  LEA.HI.SX32 R9, R6, R9, 0x17 ;  /* 0x0000000906097211 */ /* 0x000fca00078fbaff */
[----:B------:R-:W-:-:S05]  /*0580*/  IMAD R10, R9, -0x3e5, R11 ;  /* 0xfffffc1b090a7824 */ /* 0x000fca00078e020b */
[----:B------:R-:W-:-:S13]  /*0590*/  ISETP.NE.AND P0, PT, R10, R7, PT ;  /* 0x000000070a00720c */ /* 0x000fda0003f05270 */
[----:B------:R-:W-:Y:S05]  /*05a0*/  @P0 EXIT ;  /* 0x000000000000094d */ /* 0x000fea0003800000 */
[----:B------:R-:W-:Y:S01]  /*05b0*/  VIADD R3, R3, 0x1 ;  /* 0x0000000103037836 */ /* 0x000fe20000000000 */
[----:B------:R-:W-:Y:S04]  /*05c0*/  BSSY.RECONVERGENT B0, `(.L_x_5) ;  /* 0x000001b000007945 */ /* 0x000fe80003800200 */
[----:B------:R-:W-:-:S13]  /*05d0*/  ISETP.NE.AND P0, PT, R18, R3, PT ;  /* 0x000000031200720c */ /* 0x000fda0003f05270 */
[----:B------:R-:W-:Y:S05]  /*05e0*/  @P0 BRA `(.L_x_6) ;  /* 0x0000000000600947 */ /* 0x000fea0003800000 */
[----:B------:R-:W-:-:S05]  /*05f0*/  IMAD.IADD R3, R0, 0x1, -R18 ;  /* 0x0000000100037824 */ /* 0x000fca00078e0a12 */
[----:B------:R-:W-:-:S13]  /*0600*/  ISETP.GE.AND P0, PT, R3, R8, PT ;  /* 0x000000080300720c */ /* 0x000fda0003f06270 */
[----:B------:R-:W-:Y:S05]  /*0610*/  @!P0 EXIT ;  /* 0x000000000000894d */ /* 0x000fea0003800000 */
[----:B------:R-:W-:-:S05]  /*0620*/  VIADD R3, R17, 0x1 ;  /* 0x0000000111037836 */ /* 0x000fca0000000000 */
[----:B------:R-:W-:-:S13]  /*0630*/  ISETP.GE.AND P0, PT, R18, R3, PT ;  /* 0x000000031200720c */ /* 0x000fda0003f06270 */
[----:B------:R-:W-:Y:S05]  /*0640*/  @P0 BRA `(.L_x_6) ;  /* 0x0000000000480947 */ /* 0x000fea0003800000 */
[----:B------:R-:W-:Y:S01]  /*0650*/  BSSY.RECONVERGENT B1, `(.L_x_7) ;  /* 0x000000f000017945 */ /* 0x000fe20003800200 */
[----:B------:R-:W-:-:S07]  /*0660*/  IMAD.MOV.U32 R11, RZ, RZ, RZ ;  /* 0x000000ffff0b7224 */ /* 0x000fce00078e00ff */
.L_x_8:
[----:B------:R-:W0:Y:S01]  /*0670*/  LDCU.64 UR4, c[0x0][0x390] ;  /* 0x00007200ff0477ac */ /* 0x000e220008000a00 */
[----:B------:R-:W-:-:S05]  /*0680*/  IMAD.IADD R7, R18, 0x1, R11 ;  /* 0x0000000112077824 */ /* 0x000fca00078e020b */
[----:B------:R-:W-:-:S05]  /*0690*/  IADD3 R6, P0, PT, R7, R4, RZ ;  /* 0x0000000407067210 */ /* 0x000fca0007f1e0ff */
[----:B------:R-:W-:-:S05]  /*06a0*/  IMAD.X R7, RZ, RZ, R5, P0 ;  /* 0x000000ffff077224 */ /* 0x000fca00000e0605 */
[----:B------:R-:W2:Y:S01]  /*06b0*/  LDG.E.U8 R6, desc[UR36][R6.64] ;  /* 0x0000002406067981 */ /* 0x000ea2000c1e1100 */
[----:B0-----:R-:W-:-:S05]  /*06c0*/  IADD3 R8, P1, PT, R11, UR4, RZ ;  /* 0x000000040b087c10 */ /* 0x001fca000ff3e0ff */
[----:B------:R-:W-:-:S06]  /*06d0*/  IMAD.X R9, RZ, RZ, UR5, P1 ;  /* 0x00000005ff097e24 */ /* 0x000fcc00088e06ff */
[----:B------:R-:W2:Y:S01]  /*06e0*/  LDG.E.U8 R9, desc[UR36][R8.64] ;  /* 0x0000002408097981 */ /* 0x000ea2000c1e1100 */
[----:B------:R-:W-:-:S05]  /*06f0*/  IADD3 R11, PT, PT, R11, 0x1, RZ ;  /* 0x000000010b0b7810 */ /* 0x000fca0007ffe0ff */
[----:B------:R-:W-:-:S05]  /*0700*/  IMAD.IADD R0, R11, 0x1, R18 ;  /* 0x000000010b007824 */ /* 0x000fca00078e0212 */
[----:B------:R-:W-:Y:S02]  /*0710*/  ISETP.LT.AND P1, PT, R0, R3, PT ;  /* 0x000000030000720c */ /* 0x000fe40003f21270 */
[----:B--2---:R-:W-:-:S13]  /*0720*/  ISETP.NE.AND P0, PT, R6, R9, PT ;  /* 0x000000090600720c */ /* 0x004fda0003f05270 */
[----:B------:R-:W-:Y:S05]  /*0730*/  @!P0 BRA P1, `(.L_x_8) ;  /* 0xfffffffc00cc8947 */ /* 0x000fea000083ffff */
[----:B------:R-:W-:Y:S05]  /*0740*/  BSYNC.RECONVERGENT B1 ;  /* 0x0000000000017941 */ /* 0x000fea0003800200 */
.L_x_7:
[----:B------:R-:W-:-:S13]  /*0750*/  ISETP.NE.AND P0, PT, R6, R9, PT ;  /* 0x000000090600720c */ /* 0x000fda0003f05270 */
[----:B------:R-:W-:Y:S05]  /*0760*/  @P0 EXIT ;  /* 0x000000000000094d */ /* 0x000fea0003800000 */
.L_x_6:
[----:B------:R-:W-:Y:S05]  /*0770*/  BSYNC.RECONVERGENT B0 ;  /* 0x0000000000007941 */ /* 0x000fea0003800200 */
.L_x_5:
[----:B------:R-:W-:Y:S01]  /*0780*/  VIADD R0, R17, 0xffffffff ;  /* 0xffffffff11007836 */ /* 0x000fe20000000000 */
[----:B------:R-:W-:Y:S01]  /*0790*/  MOV R3, 0x0 ;  /* 0x0000000000037802 */ /* 0x000fe20000000f00 */
[----:B------:R-:W0:Y:S01]  /*07a0*/  LDCU.64 UR4, c[0x4][0x18] ;  /* 0x01000300ff0477ac */ /* 0x000e220008000a00 */
[----:B------:R-:W-:Y:S02]  /*07b0*/  IMAD.MOV.U32 R6, RZ, RZ, R16 ;  /* 0x000000ffff067224 */ /* 0x000fe400078e0010 */
[----:B------:R1:W-:Y:S01]  /*07c0*/  STL [R1], R0 ;  /* 0x0000000001007387 */ /* 0x0003e20000100800 */
[----:B------:R1:W2:Y:S01]  /*07d0*/  LDC.64 R8, c[0x4][R3] ;  /* 0x0100000003087b82 */ /* 0x0002a20000000a00 */
[----:B------:R-:W-:Y:S02]  /*07e0*/  IMAD.MOV.U32 R7, RZ, RZ, R2 ;  /* 0x000000ffff077224 */ /* 0x000fe400078e0002 */
[----:B0-----:R-:W-:Y:S02]  /*07f0*/  IMAD.U32 R4, RZ, RZ, UR4 ;  /* 0x00000004ff047e24 */ /* 0x001fe4000f8e00ff */
[----:B-1----:R-:W-:-:S07]  /*0800*/  IMAD.U32 R5, RZ, RZ, UR5 ;  /* 0x00000005ff057e24 */ /* 0x002fce000f8e00ff */
[----:B------:R-:W-:-:S07]  /*0810*/  LEPC R20, `(.L_x_9) ;  /* 0x000000001014794e */ /* 0x000fce0000000000 */
[----:B--2---:R-:W-:Y:S05]  /*0820*/  CALL.ABS.NOINC R8 ;  /* 0x0000000008007343 */ /* 0x004fea0003c00000 */
.L_x_9:
[----:B------:R-:W-:Y:S05]  /*0830*/  EXIT ;  /* 0x000000000000794d */ /* 0x000fea0003800000 */
.L_x_10:
[----:B------:R-:W-:-:S00]  /*0840*/  BRA `(.L_x_10) ;  /* 0xfffffffc00fc7947 */ /* 0x000fc0000383ffff */
[----:B------:R-:W-:-:S00]  /*0850*/  NOP ;  /* 0x0000000000007918 */ /* 0x000fc00000000000 */
        /* <DEDUP_REMOVED lines=10> */
.L_x_11:


//--------------------- .nv.global.init           --------------------------
	.section	.nv.global.init,"aw",@progbits
.nv.global.init:
	.type		$str$1,@object
	.size		$str$1,($str$2 - $str$1)
$str$1:
        /*0000*/ 	.byte	0x25, 0x64, 0x00
	.type		$str$2,@object
	.size		$str$2,($str - $str$2)
$str$2:
        /*0003*/ 	.byte	0x79, 0x20, 0x3d, 0x20, 0x25, 0x64, 0x00
	.type		$str,@object
	.size		$str,(.L_0 - $str)
$str:
        /*000a*/ 	.byte	0x48, 0x65, 0x6c, 0x6c, 0x6f, 0x20, 0x48, 0x65, 0x72, 0x65, 0x00
.L_0:


//--------------------- .nv.shared.reserved.0     --------------------------
	.section	.nv.shared.reserved.0,"aw",@nobits
	.weak		__nv_reservedSMEM_offset_0_alias
	.size		__nv_reservedSMEM_offset_0_alias, 0, 64
	.other		__nv_reservedSMEM_offset_0_alias,@"STO_CUDA_RESERVED_SHARED STV_DEFAULT"
__nv_reservedSMEM_offset_0_alias:
	.zero		0
	.zero		64


//--------------------- .nv.constant0._Z14findIfExistsCuPciS_iiiiPi --------------------------
	.section	.nv.constant0._Z14findIfExistsCuPciS_iiiiPi,"a",@progbits
	.sectionflags	@""
	.align	4
.nv.constant0._Z14findIfExistsCuPciS_iiiiPi:
	.zero		944


//--------------------- SYMBOLS --------------------------

	.type		.nv.reservedSmem.offset0,@object
	.size		.nv.reservedSmem.offset0,0x4
	.type		vprintf,@function
